	.headerflags	@"EF_CUDA_TEXMODE_UNIFIED EF_CUDA_64BIT_ADDRESS EF_CUDA_ACCELERATORS EF_CUDA_SM90 EF_CUDA_VIRTUAL_SM(EF_CUDA_SM90)"
	.elftype	@"ET_EXEC"


//--------------------- .nv.info                  --------------------------
	.section	.nv.info,"",@"SHT_CUDA_INFO"
	.align	4


	//----- nvinfo : EIATTR_REGCOUNT
	.align		4
        /*0000*/ 	.byte	0x04, 0x2f
        /*0002*/ 	.short	(.L_1 - .L_0)
	.align		4
.L_0:
        /*0004*/ 	.word	index@(triton_poi_fused__to_copy_14)
        /*0008*/ 	.word	0x00000009


	//----- nvinfo : EIATTR_MIN_STACK_SIZE
	.align		4
.L_1:
        /*000c*/ 	.byte	0x04, 0x12
        /*000e*/ 	.short	(.L_3 - .L_2)
	.align		4
.L_2:
        /*0010*/ 	.word	index@(triton_poi_fused__to_copy_14)
        /*0014*/ 	.word	0x00000000


	//----- nvinfo : EIATTR_FRAME_SIZE
	.align		4
.L_3:
        /*0018*/ 	.byte	0x04, 0x11
        /*001a*/ 	.short	(.L_5 - .L_4)
	.align		4
.L_4:
        /*001c*/ 	.word	index@(triton_poi_fused__to_copy_14)
        /*0020*/ 	.word	0x00000000


	//----- nvinfo : EIATTR_MIN_STACK_SIZE
	.align		4
.L_5:
        /*0024*/ 	.byte	0x04, 0x12
        /*0026*/ 	.short	(.L_7 - .L_6)
	.align		4
.L_6:
        /*0028*/ 	.word	index@(triton_poi_fused__to_copy_14)
        /*002c*/ 	.word	0x00000000
.L_7:


//--------------------- .nv.info.triton_poi_fused__to_copy_14 --------------------------
	.section	.nv.info.triton_poi_fused__to_copy_14,"",@"SHT_CUDA_INFO"
	.sectionflags	@""
	.align	4


	//----- nvinfo : EIATTR_CUDA_API_VERSION
	.align		4
        /*0000*/ 	.byte	0x04, 0x37
        /*0002*/ 	.short	(.L_9 - .L_8)
.L_8:
        /*0004*/ 	.word	0x0000007c


	//----- nvinfo : EIATTR_KPARAM_INFO
	.align		4
.L_9:
        /*0008*/ 	.byte	0x04, 0x17
        /*000a*/ 	.short	(.L_11 - .L_10)
.L_10:
        /*000c*/ 	.word	0x00000000
        /*0010*/ 	.short	0x0001
        /*0012*/ 	.short	0x0008
        /*0014*/ 	.byte	0x00, 0xf0, 0x11, 0x00


	//----- nvinfo : EIATTR_KPARAM_INFO
	.align		4
.L_11:
        /*0018*/ 	.byte	0x04, 0x17
        /*001a*/ 	.short	(.L_13 - .L_12)
.L_12:
        /*001c*/ 	.word	0x00000000
        /*0020*/ 	.short	0x0000
        /*0022*/ 	.short	0x0000
        /*0024*/ 	.byte	0x00, 0xf4, 0x21, 0x00


	//----- nvinfo : EIATTR_SPARSE_MMA_MASK
	.align		4
.L_13:
        /*0028*/ 	.byte	0x03, 0x50
        /*002a*/ 	.short	0x0000


	//----- nvinfo : EIATTR_MAXREG_COUNT
	.align		4
        /*002c*/ 	.byte	0x03, 0x1b
        /*002e*/ 	.short	0x00ff


	//----- nvinfo : EIATTR_EXIT_INSTR_OFFSETS
	.align		4
        /*0030*/ 	.byte	0x04, 0x1c
        /*0032*/ 	.short	(.L_15 - .L_14)


	//   ....[0]....
.L_14:
        /*0034*/ 	.word	0x000000e0


	//   ....[1]....
        /*0038*/ 	.word	0x00000110


	//----- nvinfo : EIATTR_REQNTID
	.align		4
.L_15:
        /*003c*/ 	.byte	0x04, 0x10
        /*003e*/ 	.short	(.L_17 - .L_16)
.L_16:
        /*0040*/ 	.word	0x00000020
        /*0044*/ 	.word	0x00000001
        /*0048*/ 	.word	0x00000001


	//----- nvinfo : EIATTR_CBANK_PARAM_SIZE
	.align		4
.L_17:
        /*004c*/ 	.byte	0x03, 0x19
        /*004e*/ 	.short	0x000c


	//----- nvinfo : EIATTR_PARAM_CBANK
	.align		4
        /*0050*/ 	.byte	0x04, 0x0a
        /*0052*/ 	.short	(.L_19 - .L_18)
	.align		4
.L_18:
        /*0054*/ 	.word	index@(.nv.constant0.triton_poi_fused__to_copy_14)
        /*0058*/ 	.short	0x0210
        /*005a*/ 	.short	0x000c


	//----- nvinfo : EIATTR_SW_WAR
	.align		4
.L_19:
        /*005c*/ 	.byte	0x04, 0x36
        /*005e*/ 	.short	(.L_21 - .L_20)
.L_20:
        /*0060*/ 	.word	0x00000008
.L_21:


//--------------------- .nv.callgraph             --------------------------
	.section	.nv.callgraph,"",@"SHT_CUDA_CALLGRAPH"
	.align	4
	.sectionentsize	8
	.align		4
        /*0000*/ 	.word	0x00000000
	.align		4
        /*0004*/ 	.word	0xffffffff
	.align		4
        /*0008*/ 	.word	0x00000000
	.align		4
        /*000c*/ 	.word	0xfffffffe
	.align		4
        /*0010*/ 	.word	0x00000000
	.align		4
        /*0014*/ 	.word	0xfffffffd
	.align		4
        /*0018*/ 	.word	0x00000000
	.align		4
        /*001c*/ 	.word	0xfffffffc


//--------------------- .text.triton_poi_fused__to_copy_14 --------------------------
	.section	.text.triton_poi_fused__to_copy_14,"ax",@progbits
	.align	128
        .global         triton_poi_fused__to_copy_14
        .type           triton_poi_fused__to_copy_14,@function
        .size           triton_poi_fused__to_copy_14,(.L_x_1 - triton_poi_fused__to_copy_14)
        .other          triton_poi_fused__to_copy_14,@"STO_CUDA_ENTRY STV_DEFAULT"
triton_poi_fused__to_copy_14:
.text.triton_poi_fused__to_copy_14:
[----:B------:R-:W0:Y:S02]  /*0000*/  LDC R1, c[0x0][0x28] ;  /* 0x00000a00ff017b82 */ /* 0x000e240000000800 */
[----:B------:R-:W1:Y:S01]  /*0010*/  S2R R6, SR_TID.X ;  /* 0x0000000000067919 */ /* 0x000e620000002100 */
[----:B------:R-:W2:Y:S01]  /*0020*/  LDC.64 R2, c[0x0][0x210] ;  /* 0x00008400ff027b82 */ /* 0x000ea20000000a00 */
[----:B------:R-:W3:Y:S01]  /*0030*/  S2R R5, SR_CTAID.X ;  /* 0x0000000000057919 */ /* 0x000ee20000002500 */
[C---:B-1----:R-:W-:Y:S02]  /*0040*/  LOP3.LUT R0, R6.reuse, 0xf, RZ, 0xc0, !PT ;  /* 0x0000000f06007812 */ /* 0x042fe400078ec0ff */
[----:B------:R-:W-:-:S03]  /*0050*/  LOP3.LUT P0, RZ, R6, 0x10, RZ, 0xc0, !PT ;  /* 0x0000001006ff7812 */ /* 0x000fc6000780c0ff */
[----:B---3--:R-:W-:-:S04]  /*0060*/  IMAD R5, R5, 0x10, R0 ;  /* 0x0000001005057824 */ /* 0x008fc800078e0200 */
[C---:B--2---:R-:W-:Y:S01]  /*0070*/  IMAD.WIDE R2, R5.reuse, 0x8, R2 ;  /* 0x0000000805027825 */ /* 0x044fe200078e0202 */
[----:B------:R-:W-:Y:S02]  /*0080*/  I2FP.F32.S32 R0, R5 ;  /* 0x0000000500007245 */ /* 0x000fe40000201400 */
[----:B------:R-:W-:-:S03]  /*0090*/  ISETP.LT.AND P0, PT, R5, 0x10, !P0 ;  /* 0x000000100500780c */ /* 0x000fc60004701270 */
[----:B------:R-:W-:-:S05]  /*00a0*/  FMUL R0, R0, 1.5333333015441894531 ;  /* 0x3fc4444400007820 */ /* 0x000fca0000400000 */
[----:B------:R-:W-:-:S04]  /*00b0*/  FMNMX R0, RZ, R0, !PT ;  /* 0x00000000ff007209 */ /* 0x000fc80007800000 */
[----:B------:R-:W1:Y:S02]  /*00c0*/  F2I.TRUNC.NTZ R4, R0 ;  /* 0x0000000000047305 */ /* 0x000e64000020f100 */
[----:B-1----:R-:W-:Y:S01]  /*00d0*/  SHF.R.S32.HI R5, RZ, 0x1f, R4 ;  /* 0x0000001fff057819 */ /* 0x002fe20000011404 */
[----:B------:R-:W-:Y:S06]  /*00e0*/  @!P0 EXIT ;  /* 0x000000000000894d */ /* 0x000fec0003800000 */
[----:B------:R-:W-:Y:S02]  /*00f0*/  ULDC.64 UR4, c[0x0][0x208] ;  /* 0x0000820000047ab9 */ /* 0x000fe40000000a00 */
[----:B------:R-:W-:Y:S01]  /*0100*/  STG.E.64 desc[UR4][R2.64], R4 ;  /* 0x0000000402007986 */ /* 0x000fe2000c101b04 */
[----:B------:R-:W-:Y:S05]  /*0110*/  EXIT ;  /* 0x000000000000794d */ /* 0x000fea0003800000 */
.L_x_0:
[----:B------:R-:W-:-:S00]  /*0120*/  BRA `(.L_x_0) ;  /* 0xfffffffc00fc7947 */ /* 0x000fc0000383ffff */
[----:B------:R-:W-:-:S00]  /*0130*/  NOP ;  /* 0x0000000000007918 */ /* 0x000fc00000000000 */
        /* <DEDUP_REMOVED lines=12> */
.L_x_1:


//--------------------- .nv.constant0.triton_poi_fused__to_copy_14 --------------------------
	.section	.nv.constant0.triton_poi_fused__to_copy_14,"a",@progbits
	.sectionflags	@""
	.align	4
.nv.constant0.triton_poi_fused__to_copy_14:
	.zero		540
